	.headerflags	@"EF_CUDA_TEXMODE_UNIFIED EF_CUDA_64BIT_ADDRESS EF_CUDA_ACCELERATORS EF_CUDA_SM90 EF_CUDA_VIRTUAL_SM(EF_CUDA_SM90)"
	.elftype	@"ET_EXEC"


//--------------------- .nv.info                  --------------------------
	.section	.nv.info,"",@"SHT_CUDA_INFO"
	.align	4


	//----- nvinfo : EIATTR_REGCOUNT
	.align		4
        /*0000*/ 	.byte	0x04, 0x2f
        /*0002*/ 	.short	(.L_3 - .L_2)
	.align		4
.L_2:
        /*0004*/ 	.word	index@(triton_poi_fused__native_batch_norm_legit_no_training_24)
        /*0008*/ 	.word	0x00000012


	//----- nvinfo : EIATTR_MIN_STACK_SIZE
	.align		4
.L_3:
        /*000c*/ 	.byte	0x04, 0x12
        /*000e*/ 	.short	(.L_5 - .L_4)
	.align		4
.L_4:
        /*0010*/ 	.word	index@(triton_poi_fused__native_batch_norm_legit_no_training_24)
        /*0014*/ 	.word	0x00000000


	//----- nvinfo : EIATTR_FRAME_SIZE
	.align		4
.L_5:
        /*0018*/ 	.byte	0x04, 0x11
        /*001a*/ 	.short	(.L_7 - .L_6)
	.align		4
.L_6:
        /*001c*/ 	.word	index@(triton_poi_fused__native_batch_norm_legit_no_training_24)
        /*0020*/ 	.word	0x00000000


	//----- nvinfo : EIATTR_MIN_STACK_SIZE
	.align		4
.L_7:
        /*0024*/ 	.byte	0x04, 0x12
        /*0026*/ 	.short	(.L_9 - .L_8)
	.align		4
.L_8:
        /*0028*/ 	.word	index@(triton_poi_fused__native_batch_norm_legit_no_training_24)
        /*002c*/ 	.word	0x00000000
.L_9:


//--------------------- .nv.info.triton_poi_fused__native_batch_norm_legit_no_training_24 --------------------------
	.section	.nv.info.triton_poi_fused__native_batch_norm_legit_no_training_24,"",@"SHT_CUDA_INFO"
	.sectionflags	@""
	.align	4


	//----- nvinfo : EIATTR_CUDA_API_VERSION
	.align		4
        /*0000*/ 	.byte	0x04, 0x37
        /*0002*/ 	.short	(.L_11 - .L_10)
.L_10:
        /*0004*/ 	.word	0x0000007c


	//----- nvinfo : EIATTR_KPARAM_INFO
	.align		4
.L_11:
        /*0008*/ 	.byte	0x04, 0x17
        /*000a*/ 	.short	(.L_13 - .L_12)
.L_12:
        /*000c*/ 	.word	0x00000000
        /*0010*/ 	.short	0x0006
        /*0012*/ 	.short	0x0030
        /*0014*/ 	.byte	0x00, 0xf0, 0x11, 0x00


	//----- nvinfo : EIATTR_KPARAM_INFO
	.align		4
.L_13:
        /*0018*/ 	.byte	0x04, 0x17
        /*001a*/ 	.short	(.L_15 - .L_14)
.L_14:
        /*001c*/ 	.word	0x00000000
        /*0020*/ 	.short	0x0005
        /*0022*/ 	.short	0x0028
        /*0024*/ 	.byte	0x00, 0xf4, 0x21, 0x00


	//----- nvinfo : EIATTR_KPARAM_INFO
	.align		4
.L_15:
        /*0028*/ 	.byte	0x04, 0x17
        /*002a*/ 	.short	(.L_17 - .L_16)
.L_16:
        /*002c*/ 	.word	0x00000000
        /*0030*/ 	.short	0x0004
        /*0032*/ 	.short	0x0020
        /*0034*/ 	.byte	0x00, 0xf4, 0x21, 0x00


	//----- nvinfo : EIATTR_KPARAM_INFO
	.align		4
.L_17:
        /*0038*/ 	.byte	0x04, 0x17
        /*003a*/ 	.short	(.L_19 - .L_18)
.L_18:
        /*003c*/ 	.word	0x00000000
        /*0040*/ 	.short	0x0003
        /*0042*/ 	.short	0x0018
        /*0044*/ 	.byte	0x00, 0xf4, 0x21, 0x00


	//----- nvinfo : EIATTR_KPARAM_INFO
	.align		4
.L_19:
        /*0048*/ 	.byte	0x04, 0x17
        /*004a*/ 	.short	(.L_21 - .L_20)
.L_20:
        /*004c*/ 	.word	0x00000000
        /*0050*/ 	.short	0x0002
        /*0052*/ 	.short	0x0010
        /*0054*/ 	.byte	0x00, 0xf4, 0x21, 0x00


	//----- nvinfo : EIATTR_KPARAM_INFO
	.align		4
.L_21:
        /*0058*/ 	.byte	0x04, 0x17
        /*005a*/ 	.short	(.L_23 - .L_22)
.L_22:
        /*005c*/ 	.word	0x00000000
        /*0060*/ 	.short	0x0001
        /*0062*/ 	.short	0x0008
        /*0064*/ 	.byte	0x00, 0xf4, 0x21, 0x00


	//----- nvinfo : EIATTR_KPARAM_INFO
	.align		4
.L_23:
        /*0068*/ 	.byte	0x04, 0x17
        /*006a*/ 	.short	(.L_25 - .L_24)
.L_24:
        /*006c*/ 	.word	0x00000000
        /*0070*/ 	.short	0x0000
        /*0072*/ 	.short	0x0000
        /*0074*/ 	.byte	0x00, 0xf4, 0x21, 0x00


	//----- nvinfo : EIATTR_SPARSE_MMA_MASK
	.align		4
.L_25:
        /*0078*/ 	.byte	0x03, 0x50
        /*007a*/ 	.short	0x0000


	//----- nvinfo : EIATTR_MAXREG_COUNT
	.align		4
        /*007c*/ 	.byte	0x03, 0x1b
        /*007e*/ 	.short	0x00ff


	//----- nvinfo : EIATTR_EXIT_INSTR_OFFSETS
	.align		4
        /*0080*/ 	.byte	0x04, 0x1c
        /*0082*/ 	.short	(.L_27 - .L_26)


	//   ....[0]....
.L_26:
        /*0084*/ 	.word	0x00000310


	//   ....[1]....
        /*0088*/ 	.word	0x00000330


	//----- nvinfo : EIATTR_REQNTID
	.align		4
.L_27:
        /*008c*/ 	.byte	0x04, 0x10
        /*008e*/ 	.short	(.L_29 - .L_28)
.L_28:
        /*0090*/ 	.word	0x00000080
        /*0094*/ 	.word	0x00000001
        /*0098*/ 	.word	0x00000001


	//----- nvinfo : EIATTR_CBANK_PARAM_SIZE
	.align		4
.L_29:
        /*009c*/ 	.byte	0x03, 0x19
        /*009e*/ 	.short	0x0034


	//----- nvinfo : EIATTR_PARAM_CBANK
	.align		4
        /*00a0*/ 	.byte	0x04, 0x0a
        /*00a2*/ 	.short	(.L_31 - .L_30)
	.align		4
.L_30:
        /*00a4*/ 	.word	index@(.nv.constant0.triton_poi_fused__native_batch_norm_legit_no_training_24)
        /*00a8*/ 	.short	0x0210
        /*00aa*/ 	.short	0x0034


	//----- nvinfo : EIATTR_SW_WAR
	.align		4
.L_31:
        /*00ac*/ 	.byte	0x04, 0x36
        /*00ae*/ 	.short	(.L_33 - .L_32)
.L_32:
        /*00b0*/ 	.word	0x00000008
.L_33:


//--------------------- .nv.callgraph             --------------------------
	.section	.nv.callgraph,"",@"SHT_CUDA_CALLGRAPH"
	.align	4
	.sectionentsize	8
	.align		4
        /*0000*/ 	.word	0x00000000
	.align		4
        /*0004*/ 	.word	0xffffffff
	.align		4
        /*0008*/ 	.word	0x00000000
	.align		4
        /*000c*/ 	.word	0xfffffffe
	.align		4
        /*0010*/ 	.word	0x00000000
	.align		4
        /*0014*/ 	.word	0xfffffffd
	.align		4
        /*0018*/ 	.word	0x00000000
	.align		4
        /*001c*/ 	.word	0xfffffffc


//--------------------- .nv.constant4             --------------------------
	.section	.nv.constant4,"a",@progbits
	.align	8
	.align		8
.nv.constant4:
        /*0000*/ 	.dword	_$_str
	.align		8
        /*0008*/ 	.dword	_$_str_$_2


//--------------------- .text.triton_poi_fused__native_batch_norm_legit_no_training_24 --------------------------
	.section	.text.triton_poi_fused__native_batch_norm_legit_no_training_24,"ax",@progbits
	.align	128
        .global         triton_poi_fused__native_batch_norm_legit_no_training_24
        .type           triton_poi_fused__native_batch_norm_legit_no_training_24,@function
        .size           triton_poi_fused__native_batch_norm_legit_no_training_24,(.L_x_1 - triton_poi_fused__native_batch_norm_legit_no_training_24)
        .other          triton_poi_fused__native_batch_norm_legit_no_training_24,@"STO_CUDA_ENTRY STV_DEFAULT"
triton_poi_fused__native_batch_norm_legit_no_training_24:
.text.triton_poi_fused__native_batch_norm_legit_no_training_24:
[----:B------:R-:W0:Y:S01]  /*0000*/  LDC R1, c[0x0][0x28] ;  /* 0x00000a00ff017b82 */ /* 0x000e220000000800 */
[----:B------:R-:W1:Y:S07]  /*0010*/  S2R R0, SR_TID.X ;  /* 0x0000000000007919 */ /* 0x000e6e0000002100 */
[----:B------:R-:W2:Y:S01]  /*0020*/  LDC.64 R8, c[0x0][0x220] ;  /* 0x00008800ff087b82 */ /* 0x000ea20000000a00 */
[----:B------:R-:W-:Y:S01]  /*0030*/  HFMA2.MMA R14, -RZ, RZ, 0, 0 ;  /* 0x00000000ff0e7435 */ /* 0x000fe200000001ff */
[----:B------:R-:W-:Y:S01]  /*0040*/  ULDC.64 UR4, c[0x0][0x208] ;  /* 0x0000820000047ab9 */ /* 0x000fe20000000a00 */
[----:B------:R-:W3:Y:S05]  /*0050*/  S2R R3, SR_CTAID.X ;  /* 0x0000000000037919 */ /* 0x000eea0000002500 */
[----:B------:R-:W4:Y:S08]  /*0060*/  LDC.64 R4, c[0x0][0x210] ;  /* 0x00008400ff047b82 */ /* 0x000f300000000a00 */
[----:B------:R-:W5:Y:S08]  /*0070*/  LDC.64 R6, c[0x0][0x218] ;  /* 0x00008600ff067b82 */ /* 0x000f700000000a00 */
[----:B------:R-:W4:Y:S01]  /*0080*/  LDC.64 R10, c[0x0][0x228] ;  /* 0x00008a00ff0a7b82 */ /* 0x000f220000000a00 */
[----:B-1----:R-:W-:-:S07]  /*0090*/  LOP3.LUT R0, R0, 0x7f, RZ, 0xc0, !PT ;  /* 0x0000007f00007812 */ /* 0x002fce00078ec0ff */
[----:B------:R-:W1:Y:S01]  /*00a0*/  LDC.64 R12, c[0x0][0x230] ;  /* 0x00008c00ff0c7b82 */ /* 0x000e620000000a00 */
[----:B---3--:R-:W-:Y:S01]  /*00b0*/  SHF.R.S32.HI R2, RZ, 0x18, R3 ;  /* 0x00000018ff027819 */ /* 0x008fe20000011403 */
[----:B------:R-:W-:-:S03]  /*00c0*/  IMAD R0, R3, 0x80, R0 ;  /* 0x0000008003007824 */ /* 0x000fc600078e0200 */
[----:B------:R-:W-:Y:S02]  /*00d0*/  SGXT R3, R2, 0x1 ;  /* 0x000000010203781a */ /* 0x000fe40000000200 */
[----:B------:R-:W-:Y:S02]  /*00e0*/  ISETP.GE.AND P2, PT, R0, 0x400, PT ;  /* 0x000004000000780c */ /* 0x000fe40003f46270 */
[----:B------:R-:W-:-:S04]  /*00f0*/  LEA.HI R3, R3, R0, RZ, 0x2 ;  /* 0x0000000003037211 */ /* 0x000fc800078f10ff */
[--C-:B------:R-:W-:Y:S02]  /*0100*/  SHF.R.S32.HI R2, RZ, 0x2, R3.reuse ;  /* 0x00000002ff027819 */ /* 0x100fe40000011403 */
[----:B------:R-:W-:-:S04]  /*0110*/  SHF.R.S32.HI R3, RZ, 0x1f, R3 ;  /* 0x0000001fff037819 */ /* 0x000fc80000011403 */
[----:B------:R-:W-:-:S04]  /*0120*/  LEA.HI R3, R3, R2, RZ, 0x6 ;  /* 0x0000000203037211 */ /* 0x000fc800078f30ff */
[----:B------:R-:W-:-:S05]  /*0130*/  LOP3.LUT R3, R3, 0xffffffc0, RZ, 0xc0, !PT ;  /* 0xffffffc003037812 */ /* 0x000fca00078ec0ff */
[----:B------:R-:W-:-:S04]  /*0140*/  IMAD.IADD R15, R2, 0x1, -R3 ;  /* 0x00000001020f7824 */ /* 0x000fc800078e0a03 */
[----:B--2---:R-:W-:-:S05]  /*0150*/  IMAD.WIDE R8, R15, 0x4, R8 ;  /* 0x000000040f087825 */ /* 0x004fca00078e0208 */
[----:B------:R2:W3:Y:S01]  /*0160*/  @!P2 LDG.E.EL R14, desc[UR4][R8.64] ;  /* 0x00000004080ea981 */ /* 0x0004e2000c2e1900 */
[----:B------:R-:W-:Y:S01]  /*0170*/  CS2R R2, SRZ ;  /* 0x0000000000027805 */ /* 0x000fe2000001ff00 */
[----:B----4-:R-:W-:-:S04]  /*0180*/  IMAD.WIDE R4, R0, 0x4, R4 ;  /* 0x0000000400047825 */ /* 0x010fc800078e0204 */
[C---:B-----5:R-:W-:Y:S01]  /*0190*/  IMAD.WIDE R6, R15.reuse, 0x4, R6 ;  /* 0x000000040f067825 */ /* 0x060fe200078e0206 */
[----:B------:R4:W5:Y:S03]  /*01a0*/  @!P2 LDG.E R2, desc[UR4][R4.64] ;  /* 0x000000040402a981 */ /* 0x000966000c1e1900 */
[C---:B0-2---:R-:W-:Y:S01]  /*01b0*/  IMAD.WIDE R8, R15.reuse, 0x4, R10 ;  /* 0x000000040f087825 */ /* 0x045fe200078e020a */
[----:B------:R0:W5:Y:S03]  /*01c0*/  @!P2 LDG.E.EL R3, desc[UR4][R6.64] ;  /* 0x000000040603a981 */ /* 0x000166000c2e1900 */
[----:B-1----:R-:W-:Y:S01]  /*01d0*/  IMAD.WIDE R10, R15, 0x4, R12 ;  /* 0x000000040f0a7825 */ /* 0x002fe200078e020c */
[----:B------:R-:W-:Y:S01]  /*01e0*/  CS2R R12, SRZ ;  /* 0x00000000000c7805 */ /* 0x000fe2000001ff00 */
[----:B----4-:R-:W1:Y:S05]  /*01f0*/  LDC.64 R4, c[0x0][0x238] ;  /* 0x00008e00ff047b82 */ /* 0x010e6a0000000a00 */
[----:B------:R-:W2:Y:S04]  /*0200*/  @!P2 LDG.E.EL R12, desc[UR4][R8.64] ;  /* 0x00000004080ca981 */ /* 0x000ea8000c2e1900 */
[----:B------:R-:W2:Y:S01]  /*0210*/  @!P2 LDG.E.EL R13, desc[UR4][R10.64] ;  /* 0x000000040a0da981 */ /* 0x000ea2000c2e1900 */
[----:B0-----:R-:W-:Y:S01]  /*0220*/  MOV R6, 0x3e800000 ;  /* 0x3e80000000067802 */ /* 0x001fe20000000f00 */
[----:B---3--:R-:W-:-:S04]  /*0230*/  FADD R14, R14, 9.9999997473787516356e-06 ;  /* 0x3727c5ac0e0e7421 */ /* 0x008fc80000000000 */
[----:B------:R-:W0:Y:S01]  /*0240*/  MUFU.SQRT R15, R14 ;  /* 0x0000000e000f7308 */ /* 0x000e220000002000 */
[----:B-----5:R-:W-:Y:S01]  /*0250*/  FADD R2, -R3, R2 ;  /* 0x0000000203027221 */ /* 0x020fe20000000100 */
[C---:B0-----:R-:W-:Y:S02]  /*0260*/  FSETP.GT.AND P0, PT, R15.reuse, 8.50705917302346158658e+37, PT ;  /* 0x7e8000000f00780b */ /* 0x041fe40003f04000 */
[----:B------:R-:W-:Y:S02]  /*0270*/  FSETP.GEU.AND P1, PT, R15, 1.175494350822287508e-38, PT ;  /* 0x008000000f00780b */ /* 0x000fe40003f2e000 */
[----:B------:R-:W-:-:S09]  /*0280*/  FSEL R6, R6, 1, P0 ;  /* 0x3f80000006067808 */ /* 0x000fd20000000000 */
[----:B------:R-:W-:Y:S02]  /*0290*/  @P0 FMUL R15, R15, 0.25 ;  /* 0x3e8000000f0f0820 */ /* 0x000fe40000400000 */
[----:B------:R-:W-:Y:S02]  /*02a0*/  @!P1 FMUL R6, R6, 16777216 ;  /* 0x4b80000006069820 */ /* 0x000fe40000400000 */
[----:B------:R-:W-:-:S06]  /*02b0*/  @!P1 FMUL R15, R15, 16777216 ;  /* 0x4b8000000f0f9820 */ /* 0x000fcc0000400000 */
[----:B------:R-:W0:Y:S02]  /*02c0*/  MUFU.RCP R15, R15 ;  /* 0x0000000f000f7308 */ /* 0x000e240000001000 */
[----:B0-----:R-:W-:-:S04]  /*02d0*/  FMUL R3, R15, R6 ;  /* 0x000000060f037220 */ /* 0x001fc80000400000 */
[----:B------:R-:W-:Y:S01]  /*02e0*/  FMUL R6, R2, R3 ;  /* 0x0000000302067220 */ /* 0x000fe20000400000 */
[----:B-1----:R-:W-:-:S04]  /*02f0*/  IMAD.WIDE R2, R0, 0x4, R4 ;  /* 0x0000000400027825 */ /* 0x002fc800078e0204 */
[----:B--2---:R-:W-:Y:S01]  /*0300*/  FFMA R13, R6, R12, R13 ;  /* 0x0000000c060d7223 */ /* 0x004fe2000000000d */
[----:B------:R-:W-:Y:S06]  /*0310*/  @P2 EXIT ;  /* 0x000000000000294d */ /* 0x000fec0003800000 */
[----:B------:R-:W-:Y:S01]  /*0320*/  STG.E desc[UR4][R2.64], R13 ;  /* 0x0000000d02007986 */ /* 0x000fe2000c101904 */
[----:B------:R-:W-:Y:S05]  /*0330*/  EXIT ;  /* 0x000000000000794d */ /* 0x000fea0003800000 */
.L_x_0:
[----:B------:R-:W-:-:S00]  /*0340*/  BRA `(.L_x_0) ;  /* 0xfffffffc00fc7947 */ /* 0x000fc0000383ffff */
[----:B------:R-:W-:-:S00]  /*0350*/  NOP ;  /* 0x0000000000007918 */ /* 0x000fc00000000000 */
        /* <DEDUP_REMOVED lines=10> */
.L_x_1:


//--------------------- .nv.global.init           --------------------------
	.section	.nv.global.init,"aw",@progbits
.nv.global.init:
	.type		_$_str,@object
	.size		_$_str,(_$_str_$_2 - _$_str)
_$_str:
        /*0000*/ 	.byte	0x5f, 0x5f, 0x43, 0x55, 0x44, 0x41, 0x5f, 0x46, 0x54, 0x5a, 0x00
	.type		_$_str_$_2,@object
	.size		_$_str_$_2,(.L_1 - _$_str_$_2)
_$_str_$_2:
        /*000b*/ 	.byte	0x5f, 0x5f, 0x43, 0x55, 0x44, 0x41, 0x5f, 0x50, 0x52, 0x45, 0x43, 0x5f, 0x53, 0x51, 0x52, 0x54
        /*001b*/ 	.byte	0x00
.L_1:


//--------------------- .nv.constant0.triton_poi_fused__native_batch_norm_legit_no_training_24 --------------------------
	.section	.nv.constant0.triton_poi_fused__native_batch_norm_legit_no_training_24,"a",@progbits
	.sectionflags	@""
	.align	4
.nv.constant0.triton_poi_fused__native_batch_norm_legit_no_training_24:
	.zero		580
